	.headerflags	@"EF_CUDA_TEXMODE_UNIFIED EF_CUDA_64BIT_ADDRESS EF_CUDA_ACCELERATORS EF_CUDA_SM90 EF_CUDA_VIRTUAL_SM(EF_CUDA_SM90)"
	.elftype	@"ET_EXEC"


//--------------------- .nv.info                  --------------------------
	.section	.nv.info,"",@"SHT_CUDA_INFO"
	.align	4


	//----- nvinfo : EIATTR_REGCOUNT
	.align		4
        /*0000*/ 	.byte	0x04, 0x2f
        /*0002*/ 	.short	(.L_3 - .L_2)
	.align		4
.L_2:
        /*0004*/ 	.word	index@(triton_poi_fused__native_batch_norm_legit_no_training_relu_2)
        /*0008*/ 	.word	0x00000012


	//----- nvinfo : EIATTR_MIN_STACK_SIZE
	.align		4
.L_3:
        /*000c*/ 	.byte	0x04, 0x12
        /*000e*/ 	.short	(.L_5 - .L_4)
	.align		4
.L_4:
        /*0010*/ 	.word	index@(triton_poi_fused__native_batch_norm_legit_no_training_relu_2)
        /*0014*/ 	.word	0x00000000


	//----- nvinfo : EIATTR_FRAME_SIZE
	.align		4
.L_5:
        /*0018*/ 	.byte	0x04, 0x11
        /*001a*/ 	.short	(.L_7 - .L_6)
	.align		4
.L_6:
        /*001c*/ 	.word	index@(triton_poi_fused__native_batch_norm_legit_no_training_relu_2)
        /*0020*/ 	.word	0x00000000


	//----- nvinfo : EIATTR_MIN_STACK_SIZE
	.align		4
.L_7:
        /*0024*/ 	.byte	0x04, 0x12
        /*0026*/ 	.short	(.L_9 - .L_8)
	.align		4
.L_8:
        /*0028*/ 	.word	index@(triton_poi_fused__native_batch_norm_legit_no_training_relu_2)
        /*002c*/ 	.word	0x00000000
.L_9:


//--------------------- .nv.info.triton_poi_fused__native_batch_norm_legit_no_training_relu_2 --------------------------
	.section	.nv.info.triton_poi_fused__native_batch_norm_legit_no_training_relu_2,"",@"SHT_CUDA_INFO"
	.sectionflags	@""
	.align	4


	//----- nvinfo : EIATTR_CUDA_API_VERSION
	.align		4
        /*0000*/ 	.byte	0x04, 0x37
        /*0002*/ 	.short	(.L_11 - .L_10)
.L_10:
        /*0004*/ 	.word	0x0000007c


	//----- nvinfo : EIATTR_KPARAM_INFO
	.align		4
.L_11:
        /*0008*/ 	.byte	0x04, 0x17
        /*000a*/ 	.short	(.L_13 - .L_12)
.L_12:
        /*000c*/ 	.word	0x00000000
        /*0010*/ 	.short	0x0006
        /*0012*/ 	.short	0x0030
        /*0014*/ 	.byte	0x00, 0xf0, 0x11, 0x00


	//----- nvinfo : EIATTR_KPARAM_INFO
	.align		4
.L_13:
        /*0018*/ 	.byte	0x04, 0x17
        /*001a*/ 	.short	(.L_15 - .L_14)
.L_14:
        /*001c*/ 	.word	0x00000000
        /*0020*/ 	.short	0x0005
        /*0022*/ 	.short	0x0028
        /*0024*/ 	.byte	0x00, 0xf4, 0x21, 0x00


	//----- nvinfo : EIATTR_KPARAM_INFO
	.align		4
.L_15:
        /*0028*/ 	.byte	0x04, 0x17
        /*002a*/ 	.short	(.L_17 - .L_16)
.L_16:
        /*002c*/ 	.word	0x00000000
        /*0030*/ 	.short	0x0004
        /*0032*/ 	.short	0x0020
        /*0034*/ 	.byte	0x00, 0xf4, 0x21, 0x00


	//----- nvinfo : EIATTR_KPARAM_INFO
	.align		4
.L_17:
        /*0038*/ 	.byte	0x04, 0x17
        /*003a*/ 	.short	(.L_19 - .L_18)
.L_18:
        /*003c*/ 	.word	0x00000000
        /*0040*/ 	.short	0x0003
        /*0042*/ 	.short	0x0018
        /*0044*/ 	.byte	0x00, 0xf4, 0x21, 0x00


	//----- nvinfo : EIATTR_KPARAM_INFO
	.align		4
.L_19:
        /*0048*/ 	.byte	0x04, 0x17
        /*004a*/ 	.short	(.L_21 - .L_20)
.L_20:
        /*004c*/ 	.word	0x00000000
        /*0050*/ 	.short	0x0002
        /*0052*/ 	.short	0x0010
        /*0054*/ 	.byte	0x00, 0xf4, 0x21, 0x00


	//----- nvinfo : EIATTR_KPARAM_INFO
	.align		4
.L_21:
        /*0058*/ 	.byte	0x04, 0x17
        /*005a*/ 	.short	(.L_23 - .L_22)
.L_22:
        /*005c*/ 	.word	0x00000000
        /*0060*/ 	.short	0x0001
        /*0062*/ 	.short	0x0008
        /*0064*/ 	.byte	0x00, 0xf4, 0x21, 0x00


	//----- nvinfo : EIATTR_KPARAM_INFO
	.align		4
.L_23:
        /*0068*/ 	.byte	0x04, 0x17
        /*006a*/ 	.short	(.L_25 - .L_24)
.L_24:
        /*006c*/ 	.word	0x00000000
        /*0070*/ 	.short	0x0000
        /*0072*/ 	.short	0x0000
        /*0074*/ 	.byte	0x00, 0xf4, 0x21, 0x00


	//----- nvinfo : EIATTR_SPARSE_MMA_MASK
	.align		4
.L_25:
        /*0078*/ 	.byte	0x03, 0x50
        /*007a*/ 	.short	0x0000


	//----- nvinfo : EIATTR_MAXREG_COUNT
	.align		4
        /*007c*/ 	.byte	0x03, 0x1b
        /*007e*/ 	.short	0x00ff


	//----- nvinfo : EIATTR_EXIT_INSTR_OFFSETS
	.align		4
        /*0080*/ 	.byte	0x04, 0x1c
        /*0082*/ 	.short	(.L_27 - .L_26)


	//   ....[0]....
.L_26:
        /*0084*/ 	.word	0x000003d0


	//----- nvinfo : EIATTR_REQNTID
	.align		4
.L_27:
        /*0088*/ 	.byte	0x04, 0x10
        /*008a*/ 	.short	(.L_29 - .L_28)
.L_28:
        /*008c*/ 	.word	0x00000100
        /*0090*/ 	.word	0x00000001
        /*0094*/ 	.word	0x00000001


	//----- nvinfo : EIATTR_CBANK_PARAM_SIZE
	.align		4
.L_29:
        /*0098*/ 	.byte	0x03, 0x19
        /*009a*/ 	.short	0x0034


	//----- nvinfo : EIATTR_PARAM_CBANK
	.align		4
        /*009c*/ 	.byte	0x04, 0x0a
        /*009e*/ 	.short	(.L_31 - .L_30)
	.align		4
.L_30:
        /*00a0*/ 	.word	index@(.nv.constant0.triton_poi_fused__native_batch_norm_legit_no_training_relu_2)
        /*00a4*/ 	.short	0x0210
        /*00a6*/ 	.short	0x0034


	//----- nvinfo : EIATTR_SW_WAR
	.align		4
.L_31:
        /*00a8*/ 	.byte	0x04, 0x36
        /*00aa*/ 	.short	(.L_33 - .L_32)
.L_32:
        /*00ac*/ 	.word	0x00000008
.L_33:


//--------------------- .nv.callgraph             --------------------------
	.section	.nv.callgraph,"",@"SHT_CUDA_CALLGRAPH"
	.align	4
	.sectionentsize	8
	.align		4
        /*0000*/ 	.word	0x00000000
	.align		4
        /*0004*/ 	.word	0xffffffff
	.align		4
        /*0008*/ 	.word	0x00000000
	.align		4
        /*000c*/ 	.word	0xfffffffe
	.align		4
        /*0010*/ 	.word	0x00000000
	.align		4
        /*0014*/ 	.word	0xfffffffd
	.align		4
        /*0018*/ 	.word	0x00000000
	.align		4
        /*001c*/ 	.word	0xfffffffc


//--------------------- .nv.constant4             --------------------------
	.section	.nv.constant4,"a",@progbits
	.align	8
	.align		8
.nv.constant4:
        /*0000*/ 	.dword	_$_str
	.align		8
        /*0008*/ 	.dword	_$_str_$_2


//--------------------- .text.triton_poi_fused__native_batch_norm_legit_no_training_relu_2 --------------------------
	.section	.text.triton_poi_fused__native_batch_norm_legit_no_training_relu_2,"ax",@progbits
	.align	128
        .global         triton_poi_fused__native_batch_norm_legit_no_training_relu_2
        .type           triton_poi_fused__native_batch_norm_legit_no_training_relu_2,@function
        .size           triton_poi_fused__native_batch_norm_legit_no_training_relu_2,(.L_x_1 - triton_poi_fused__native_batch_norm_legit_no_training_relu_2)
        .other          triton_poi_fused__native_batch_norm_legit_no_training_relu_2,@"STO_CUDA_ENTRY STV_DEFAULT"
triton_poi_fused__native_batch_norm_legit_no_training_relu_2:
.text.triton_poi_fused__native_batch_norm_legit_no_training_relu_2:
[----:B------:R-:W-:Y:S01]  /*0000*/  LDC R1, c[0x0][0x28] ;  /* 0x00000a00ff017b82 */ /* 0x000fe20000000800 */
[----:B------:R-:W1:Y:S07]  /*0010*/  S2R R0, SR_TID.X ;  /* 0x0000000000007919 */ /* 0x000e6e0000002100 */
[----:B------:R-:W2:Y:S01]  /*0020*/  LDC.64 R2, c[0x0][0x220] ;  /* 0x00008800ff027b82 */ /* 0x000ea20000000a00 */
[----:B------:R-:W-:Y:S01]  /*0030*/  ULDC.64 UR4, c[0x0][0x208] ;  /* 0x0000820000047ab9 */ /* 0x000fe20000000a00 */
[----:B------:R-:W3:Y:S06]  /*0040*/  S2R R7, SR_CTAID.X ;  /* 0x0000000000077919 */ /* 0x000eec0000002500 */
[----:B------:R-:W4:Y:S08]  /*0050*/  LDC.64 R8, c[0x0][0x228] ;  /* 0x00008a00ff087b82 */ /* 0x000f300000000a00 */
[----:B------:R-:W5:Y:S01]  /*0060*/  LDC.64 R10, c[0x0][0x230] ;  /* 0x00008c00ff0a7b82 */ /* 0x000f620000000a00 */
[----:B-1----:R-:W-:-:S02]  /*0070*/  SHF.L.U32 R0, R0, 0x1, RZ ;  /* 0x0000000100007819 */ /* 0x002fc400000006ff */
[----:B---3--:R-:W-:Y:S02]  /*0080*/  SHF.R.S32.HI R5, RZ, 0x16, R7 ;  /* 0x00000016ff057819 */ /* 0x008fe40000011407 */
[----:B------:R-:W-:Y:S02]  /*0090*/  LOP3.LUT R0, R0, 0x1fe, RZ, 0xc0, !PT ;  /* 0x000001fe00007812 */ /* 0x000fe400078ec0ff */
[----:B------:R-:W-:Y:S02]  /*00a0*/  SGXT R5, R5, 0x1 ;  /* 0x000000010505781a */ /* 0x000fe40000000200 */
[----:B------:R-:W-:Y:S02]  /*00b0*/  LEA R0, R7, R0, 0x9 ;  /* 0x0000000007007211 */ /* 0x000fe400078e48ff */
[----:B------:R-:W1:Y:S02]  /*00c0*/  LDC.64 R6, c[0x0][0x218] ;  /* 0x00008600ff067b82 */ /* 0x000e640000000a00 */
[----:B------:R-:W-:-:S04]  /*00d0*/  LEA.HI R5, R5, R0, RZ, 0x6 ;  /* 0x0000000005057211 */ /* 0x000fc800078f30ff */
[----:B------:R-:W-:-:S04]  /*00e0*/  LOP3.LUT R5, R5, 0xffffffc0, RZ, 0xc0, !PT ;  /* 0xffffffc005057812 */ /* 0x000fc800078ec0ff */
[----:B------:R-:W-:Y:S02]  /*00f0*/  IADD3 R13, R0, -R5, RZ ;  /* 0x80000005000d7210 */ /* 0x000fe40007ffe0ff */
[----:B------:R-:W3:Y:S03]  /*0100*/  LDC.64 R4, c[0x0][0x210] ;  /* 0x00008400ff047b82 */ /* 0x000ee60000000a00 */
[----:B--2---:R-:W-:-:S06]  /*0110*/  IMAD.WIDE R2, R13, 0x4, R2 ;  /* 0x000000040d027825 */ /* 0x004fcc00078e0202 */
[----:B------:R-:W2:Y:S01]  /*0120*/  LDG.E.EL.64 R2, desc[UR4][R2.64] ;  /* 0x0000000402027981 */ /* 0x000ea2000c2e1b00 */
[----:B-1----:R-:W-:-:S04]  /*0130*/  IMAD.WIDE R6, R13, 0x4, R6 ;  /* 0x000000040d067825 */ /* 0x002fc800078e0206 */
[C---:B----4-:R-:W-:Y:S02]  /*0140*/  IMAD.WIDE R8, R13.reuse, 0x4, R8 ;  /* 0x000000040d087825 */ /* 0x050fe400078e0208 */
[----:B------:R-:W4:Y:S02]  /*0150*/  LDG.E.EL.64 R6, desc[UR4][R6.64] ;  /* 0x0000000406067981 */ /* 0x000f24000c2e1b00 */
[----:B-----5:R-:W-:Y:S02]  /*0160*/  IMAD.WIDE R10, R13, 0x4, R10 ;  /* 0x000000040d0a7825 */ /* 0x020fe400078e020a */
[----:B------:R-:W5:Y:S02]  /*0170*/  LDG.E.EL.64 R8, desc[UR4][R8.64] ;  /* 0x0000000408087981 */ /* 0x000f64000c2e1b00 */
[----:B---3--:R-:W-:Y:S02]  /*0180*/  IMAD.WIDE R4, R0, 0x4, R4 ;  /* 0x0000000400047825 */ /* 0x008fe400078e0204 */
[----:B------:R-:W5:Y:S04]  /*0190*/  LDG.E.EL.64 R10, desc[UR4][R10.64] ;  /* 0x000000040a0a7981 */ /* 0x000f68000c2e1b00 */
[----:B------:R-:W4:Y:S01]  /*01a0*/  LDG.E.64 R4, desc[UR4][R4.64] ;  /* 0x0000000404047981 */ /* 0x000f22000c1e1b00 */
[----:B------:R-:W-:Y:S01]  /*01b0*/  HFMA2.MMA R14, -RZ, RZ, 1.625, 0 ;  /* 0x3e800000ff0e7435 */ /* 0x000fe200000001ff */
[----:B--2---:R-:W-:Y:S01]  /*01c0*/  FADD R2, R2, 9.9999997473787516356e-06 ;  /* 0x3727c5ac02027421 */ /* 0x004fe20000000000 */
[----:B------:R-:W-:-:S03]  /*01d0*/  FADD R3, R3, 9.9999997473787516356e-06 ;  /* 0x3727c5ac03037421 */ /* 0x000fc60000000000 */
[----:B------:R-:W1:Y:S08]  /*01e0*/  MUFU.SQRT R12, R2 ;  /* 0x00000002000c7308 */ /* 0x000e700000002000 */
[----:B------:R2:W3:Y:S01]  /*01f0*/  MUFU.SQRT R13, R3 ;  /* 0x00000003000d7308 */ /* 0x0004e20000002000 */
[C---:B-1----:R-:W-:Y:S02]  /*0200*/  FSETP.GT.AND P0, PT, R12.reuse, 8.50705917302346158658e+37, PT ;  /* 0x7e8000000c00780b */ /* 0x042fe40003f04000 */
[----:B------:R-:W-:Y:S01]  /*0210*/  FSETP.GEU.AND P2, PT, R12, 1.175494350822287508e-38, PT ;  /* 0x008000000c00780b */ /* 0x000fe20003f4e000 */
[----:B--2---:R-:W1:Y:S01]  /*0220*/  LDC.64 R2, c[0x0][0x238] ;  /* 0x00008e00ff027b82 */ /* 0x004e620000000a00 */
[----:B---3--:R-:W-:-:S02]  /*0230*/  FSETP.GT.AND P1, PT, R13, 8.50705917302346158658e+37, PT ;  /* 0x7e8000000d00780b */ /* 0x008fc40003f24000 */
[----:B------:R-:W-:-:S07]  /*0240*/  FSETP.GEU.AND P3, PT, R13, 1.175494350822287508e-38, PT ;  /* 0x008000000d00780b */ /* 0x000fce0003f6e000 */
[----:B------:R-:W-:-:S04]  /*0250*/  @P0 FMUL R12, R12, 0.25 ;  /* 0x3e8000000c0c0820 */ /* 0x000fc80000400000 */
[----:B------:R-:W-:Y:S01]  /*0260*/  @!P2 FMUL R12, R12, 16777216 ;  /* 0x4b8000000c0ca820 */ /* 0x000fe20000400000 */
[----:B------:R-:W-:-:S04]  /*0270*/  @P1 FMUL R13, R13, 0.25 ;  /* 0x3e8000000d0d1820 */ /* 0x000fc80000400000 */
[----:B------:R-:W-:Y:S01]  /*0280*/  @!P3 FMUL R13, R13, 16777216 ;  /* 0x4b8000000d0db820 */ /* 0x000fe20000400000 */
[----:B------:R-:W2:Y:S01]  /*0290*/  MUFU.RCP R12, R12 ;  /* 0x0000000c000c7308 */ /* 0x000ea20000001000 */
[----:B------:R-:W-:-:S07]  /*02a0*/  FSEL R15, R14, 1, P0 ;  /* 0x3f8000000e0f7808 */ /* 0x000fce0000000000 */
[----:B------:R-:W3:Y:S01]  /*02b0*/  MUFU.RCP R13, R13 ;  /* 0x0000000d000d7308 */ /* 0x000ee20000001000 */
[----:B------:R-:W-:Y:S01]  /*02c0*/  FSEL R14, R14, 1, P1 ;  /* 0x3f8000000e0e7808 */ /* 0x000fe20000800000 */
[----:B------:R-:W-:-:S04]  /*02d0*/  @!P2 FMUL R15, R15, 16777216 ;  /* 0x4b8000000f0fa820 */ /* 0x000fc80000400000 */
[----:B------:R-:W-:Y:S01]  /*02e0*/  @!P3 FMUL R14, R14, 16777216 ;  /* 0x4b8000000e0eb820 */ /* 0x000fe20000400000 */
[----:B----4-:R-:W-:Y:S01]  /*02f0*/  FADD R5, R5, -R7 ;  /* 0x8000000705057221 */ /* 0x010fe20000000000 */
[----:B------:R-:W-:Y:S01]  /*0300*/  FADD R4, R4, -R6 ;  /* 0x8000000604047221 */ /* 0x000fe20000000000 */
[----:B--2---:R-:W-:Y:S01]  /*0310*/  FMUL R15, R12, R15 ;  /* 0x0000000f0c0f7220 */ /* 0x004fe20000400000 */
[----:B---3--:R-:W-:-:S03]  /*0320*/  FMUL R14, R13, R14 ;  /* 0x0000000e0d0e7220 */ /* 0x008fc60000400000 */
[----:B------:R-:W-:Y:S01]  /*0330*/  FMUL R15, R4, R15 ;  /* 0x0000000f040f7220 */ /* 0x000fe20000400000 */
[----:B------:R-:W-:-:S03]  /*0340*/  FMUL R14, R5, R14 ;  /* 0x0000000e050e7220 */ /* 0x000fc60000400000 */
[----:B-----5:R-:W-:Y:S01]  /*0350*/  FFMA R8, R8, R15, R10 ;  /* 0x0000000f08087223 */ /* 0x020fe2000000000a */
[----:B------:R-:W-:-:S04]  /*0360*/  FFMA R9, R9, R14, R11 ;  /* 0x0000000e09097223 */ /* 0x000fc8000000000b */
[----:B------:R-:W-:Y:S02]  /*0370*/  FSETP.GEU.AND P0, PT, R8, RZ, PT ;  /* 0x000000ff0800720b */ /* 0x000fe40003f0e000 */
[C---:B------:R-:W-:Y:S01]  /*0380*/  FSETP.GEU.AND P1, PT, R9.reuse, RZ, PT ;  /* 0x000000ff0900720b */ /* 0x040fe20003f2e000 */
[----:B-1----:R-:W-:Y:S01]  /*0390*/  IMAD.WIDE R2, R0, 0x4, R2 ;  /* 0x0000000400027825 */ /* 0x002fe200078e0202 */
[----:B------:R-:W-:Y:S02]  /*03a0*/  FSEL R8, R8, RZ, P0 ;  /* 0x000000ff08087208 */ /* 0x000fe40000000000 */
[----:B------:R-:W-:-:S05]  /*03b0*/  FSEL R9, R9, RZ, P1 ;  /* 0x000000ff09097208 */ /* 0x000fca0000800000 */
[----:B------:R-:W-:Y:S01]  /*03c0*/  STG.E.64 desc[UR4][R2.64], R8 ;  /* 0x0000000802007986 */ /* 0x000fe2000c101b04 */
[----:B------:R-:W-:Y:S05]  /*03d0*/  EXIT ;  /* 0x000000000000794d */ /* 0x000fea0003800000 */
.L_x_0:
[----:B------:R-:W-:-:S00]  /*03e0*/  BRA `(.L_x_0) ;  /* 0xfffffffc00fc7947 */ /* 0x000fc0000383ffff */
[----:B------:R-:W-:-:S00]  /*03f0*/  NOP ;  /* 0x0000000000007918 */ /* 0x000fc00000000000 */
        /* <DEDUP_REMOVED lines=8> */
.L_x_1:


//--------------------- .nv.global.init           --------------------------
	.section	.nv.global.init,"aw",@progbits
.nv.global.init:
	.type		_$_str,@object
	.size		_$_str,(_$_str_$_2 - _$_str)
_$_str:
        /*0000*/ 	.byte	0x5f, 0x5f, 0x43, 0x55, 0x44, 0x41, 0x5f, 0x46, 0x54, 0x5a, 0x00
	.type		_$_str_$_2,@object
	.size		_$_str_$_2,(.L_1 - _$_str_$_2)
_$_str_$_2:
        /*000b*/ 	.byte	0x5f, 0x5f, 0x43, 0x55, 0x44, 0x41, 0x5f, 0x50, 0x52, 0x45, 0x43, 0x5f, 0x53, 0x51, 0x52, 0x54
        /*001b*/ 	.byte	0x00
.L_1:


//--------------------- .nv.constant0.triton_poi_fused__native_batch_norm_legit_no_training_relu_2 --------------------------
	.section	.nv.constant0.triton_poi_fused__native_batch_norm_legit_no_training_relu_2,"a",@progbits
	.sectionflags	@""
	.align	4
.nv.constant0.triton_poi_fused__native_batch_norm_legit_no_training_relu_2:
	.zero		580
